//
// Generated by NVIDIA NVVM Compiler
//
// Compiler Build ID: CL-36424714
// Cuda compilation tools, release 13.0, V13.0.88
// Based on NVVM 20.0.0
//

.version 9.0
.target sm_100
.address_size 64

	// .globl	_ZN3cub18CUB_300001_SM_10006detail11EmptyKernelIvEEvv
.global .align 1 .b8 _ZN34_INTERNAL_eeb50e3f_4_k_cu_74811e4b4cuda3std3__45__cpo5beginE[1];
.global .align 1 .b8 _ZN34_INTERNAL_eeb50e3f_4_k_cu_74811e4b4cuda3std3__45__cpo3endE[1];
.global .align 1 .b8 _ZN34_INTERNAL_eeb50e3f_4_k_cu_74811e4b4cuda3std3__45__cpo6cbeginE[1];
.global .align 1 .b8 _ZN34_INTERNAL_eeb50e3f_4_k_cu_74811e4b4cuda3std3__45__cpo4cendE[1];
.global .align 1 .b8 _ZN34_INTERNAL_eeb50e3f_4_k_cu_74811e4b4cuda3std3__45__cpo6rbeginE[1];
.global .align 1 .b8 _ZN34_INTERNAL_eeb50e3f_4_k_cu_74811e4b4cuda3std3__45__cpo4rendE[1];
.global .align 1 .b8 _ZN34_INTERNAL_eeb50e3f_4_k_cu_74811e4b4cuda3std3__45__cpo7crbeginE[1];
.global .align 1 .b8 _ZN34_INTERNAL_eeb50e3f_4_k_cu_74811e4b4cuda3std3__45__cpo5crendE[1];
.global .align 1 .b8 _ZN34_INTERNAL_eeb50e3f_4_k_cu_74811e4b4cuda3std3__436_GLOBAL__N__eeb50e3f_4_k_cu_74811e4b6ignoreE[1];
.global .align 1 .b8 _ZN34_INTERNAL_eeb50e3f_4_k_cu_74811e4b4cuda3std3__419piecewise_constructE[1];
.global .align 1 .b8 _ZN34_INTERNAL_eeb50e3f_4_k_cu_74811e4b4cuda3std3__48in_placeE[1];
.global .align 1 .b8 _ZN34_INTERNAL_eeb50e3f_4_k_cu_74811e4b4cuda3std3__420unreachable_sentinelE[1];
.global .align 1 .b8 _ZN34_INTERNAL_eeb50e3f_4_k_cu_74811e4b4cuda3std3__47nulloptE[1];
.global .align 1 .b8 _ZN34_INTERNAL_eeb50e3f_4_k_cu_74811e4b4cuda3std3__48unexpectE[1];
.global .align 1 .b8 _ZN34_INTERNAL_eeb50e3f_4_k_cu_74811e4b4cuda3std6ranges3__45__cpo4swapE[1];
.global .align 1 .b8 _ZN34_INTERNAL_eeb50e3f_4_k_cu_74811e4b4cuda3std6ranges3__45__cpo9iter_moveE[1];
.global .align 1 .b8 _ZN34_INTERNAL_eeb50e3f_4_k_cu_74811e4b4cuda3std6ranges3__45__cpo5beginE[1];
.global .align 1 .b8 _ZN34_INTERNAL_eeb50e3f_4_k_cu_74811e4b4cuda3std6ranges3__45__cpo3endE[1];
.global .align 1 .b8 _ZN34_INTERNAL_eeb50e3f_4_k_cu_74811e4b4cuda3std6ranges3__45__cpo6cbeginE[1];
.global .align 1 .b8 _ZN34_INTERNAL_eeb50e3f_4_k_cu_74811e4b4cuda3std6ranges3__45__cpo4cendE[1];
.global .align 1 .b8 _ZN34_INTERNAL_eeb50e3f_4_k_cu_74811e4b4cuda3std6ranges3__45__cpo7advanceE[1];
.global .align 1 .b8 _ZN34_INTERNAL_eeb50e3f_4_k_cu_74811e4b4cuda3std6ranges3__45__cpo9iter_swapE[1];
.global .align 1 .b8 _ZN34_INTERNAL_eeb50e3f_4_k_cu_74811e4b4cuda3std6ranges3__45__cpo4nextE[1];
.global .align 1 .b8 _ZN34_INTERNAL_eeb50e3f_4_k_cu_74811e4b4cuda3std6ranges3__45__cpo4prevE[1];
.global .align 1 .b8 _ZN34_INTERNAL_eeb50e3f_4_k_cu_74811e4b4cuda3std6ranges3__45__cpo4dataE[1];
.global .align 1 .b8 _ZN34_INTERNAL_eeb50e3f_4_k_cu_74811e4b4cuda3std6ranges3__45__cpo5cdataE[1];
.global .align 1 .b8 _ZN34_INTERNAL_eeb50e3f_4_k_cu_74811e4b4cuda3std6ranges3__45__cpo4sizeE[1];
.global .align 1 .b8 _ZN34_INTERNAL_eeb50e3f_4_k_cu_74811e4b4cuda3std6ranges3__45__cpo5ssizeE[1];
.global .align 1 .b8 _ZN34_INTERNAL_eeb50e3f_4_k_cu_74811e4b4cuda3std6ranges3__45__cpo8distanceE[1];
.global .align 1 .b8 _ZN34_INTERNAL_eeb50e3f_4_k_cu_74811e4b6thrust24THRUST_300001_SM_1000_NS8cuda_cub3parE[1];
.global .align 1 .b8 _ZN34_INTERNAL_eeb50e3f_4_k_cu_74811e4b6thrust24THRUST_300001_SM_1000_NS8cuda_cub10par_nosyncE[1];
.global .align 1 .b8 _ZN34_INTERNAL_eeb50e3f_4_k_cu_74811e4b6thrust24THRUST_300001_SM_1000_NS6system6detail10sequential3seqE[1];
.global .align 1 .b8 _ZN34_INTERNAL_eeb50e3f_4_k_cu_74811e4b6thrust24THRUST_300001_SM_1000_NS6system3cpp3parE[1];
.global .align 1 .b8 _ZN34_INTERNAL_eeb50e3f_4_k_cu_74811e4b6thrust24THRUST_300001_SM_1000_NS12placeholders2_1E[1];
.global .align 1 .b8 _ZN34_INTERNAL_eeb50e3f_4_k_cu_74811e4b6thrust24THRUST_300001_SM_1000_NS12placeholders2_2E[1];
.global .align 1 .b8 _ZN34_INTERNAL_eeb50e3f_4_k_cu_74811e4b6thrust24THRUST_300001_SM_1000_NS12placeholders2_3E[1];
.global .align 1 .b8 _ZN34_INTERNAL_eeb50e3f_4_k_cu_74811e4b6thrust24THRUST_300001_SM_1000_NS12placeholders2_4E[1];
.global .align 1 .b8 _ZN34_INTERNAL_eeb50e3f_4_k_cu_74811e4b6thrust24THRUST_300001_SM_1000_NS12placeholders2_5E[1];
.global .align 1 .b8 _ZN34_INTERNAL_eeb50e3f_4_k_cu_74811e4b6thrust24THRUST_300001_SM_1000_NS12placeholders2_6E[1];
.global .align 1 .b8 _ZN34_INTERNAL_eeb50e3f_4_k_cu_74811e4b6thrust24THRUST_300001_SM_1000_NS12placeholders2_7E[1];
.global .align 1 .b8 _ZN34_INTERNAL_eeb50e3f_4_k_cu_74811e4b6thrust24THRUST_300001_SM_1000_NS12placeholders2_8E[1];
.global .align 1 .b8 _ZN34_INTERNAL_eeb50e3f_4_k_cu_74811e4b6thrust24THRUST_300001_SM_1000_NS12placeholders2_9E[1];
.global .align 1 .b8 _ZN34_INTERNAL_eeb50e3f_4_k_cu_74811e4b6thrust24THRUST_300001_SM_1000_NS12placeholders3_10E[1];
.global .align 1 .b8 _ZN34_INTERNAL_eeb50e3f_4_k_cu_74811e4b6thrust24THRUST_300001_SM_1000_NS3seqE[1];
.global .align 1 .b8 _ZN34_INTERNAL_eeb50e3f_4_k_cu_74811e4b6thrust24THRUST_300001_SM_1000_NS6deviceE[1];

.visible .entry _ZN3cub18CUB_300001_SM_10006detail11EmptyKernelIvEEvv()
{


	ret;

}


// ===== COMPILED SASS (sm_100) =====

	.target	sm_100

	.elftype	@"ET_EXEC"


//--------------------- .note.nv.tkinfo           --------------------------
	.section	.note.nv.tkinfo,"",@"SHT_NOTE"
	.sectionflags	@"SHF_NOTE_NV_TKINFO"
	.tkinfo
        /*0018*/ 	.word	0x00000002
        /*0030*/ 	.string	""
        /*0030*/ 	.string	"ptxas"
        /*0030*/ 	.string	"Cuda compilation tools, release 13.0, V13.0.88"
        /*0030*/ 	.string	"Build cuda_13.0.r13.0/compiler.36424714_0"
        /*0030*/ 	.string	"-arch sm_100 -m 64 "



//--------------------- .note.nv.cuinfo           --------------------------
	.section	.note.nv.cuinfo,"",@"SHT_NOTE"
	.sectionflags	@"SHF_NOTE_NV_CUINFO"
        /*0018*/ 	.short	0x0002
        /*001a*/ 	.short	0x0064
        /*001c*/ 	.short	0x0082
	.zero		2


//--------------------- .nv.info                  --------------------------
	.section	.nv.info,"",@"SHT_CUDA_INFO"
	.align	4


	//----- nvinfo : EIATTR_REGCOUNT
	.align		4
        /*0000*/ 	.byte	0x04, 0x2f
        /*0002*/ 	.short	(.L_46 - .L_45)
	.align		4
.L_45:
        /*0004*/ 	.word	index@(_ZN3cub18CUB_300001_SM_10006detail11EmptyKernelIvEEvv)
        /*0008*/ 	.word	0x00000004


	//----- nvinfo : EIATTR_FRAME_SIZE
	.align		4
.L_46:
        /*000c*/ 	.byte	0x04, 0x11
        /*000e*/ 	.short	(.L_48 - .L_47)
	.align		4
.L_47:
        /*0010*/ 	.word	index@(_ZN3cub18CUB_300001_SM_10006detail11EmptyKernelIvEEvv)
        /*0014*/ 	.word	0x00000000


	//----- nvinfo : EIATTR_MIN_STACK_SIZE
	.align		4
.L_48:
        /*0018*/ 	.byte	0x04, 0x12
        /*001a*/ 	.short	(.L_50 - .L_49)
	.align		4
.L_49:
        /*001c*/ 	.word	index@(_ZN3cub18CUB_300001_SM_10006detail11EmptyKernelIvEEvv)
        /*0020*/ 	.word	0x00000000
.L_50:


//--------------------- .nv.compat                --------------------------
	.section	.nv.compat,"",@"SHT_CUDA_COMPAT_INFO"
	.align	4
        /*0000*/ 	.byte	0x02, 0x09, 0x00, 0x00, 0x02, 0x02, 0x01, 0x00, 0x02, 0x05, 0x05, 0x00, 0x03, 0x07, 0x01, 0x01
        /*0010*/ 	.byte	0x02, 0x03, 0x00, 0x00, 0x02, 0x06, 0x01, 0x00, 0x04, 0x0b, 0x08, 0x00, 0x09, 0x00, 0x00, 0x00
        /*0020*/ 	.byte	0x00, 0x00, 0x00, 0x00


//--------------------- .nv.info._ZN3cub18CUB_300001_SM_10006detail11EmptyKernelIvEEvv --------------------------
	.section	.nv.info._ZN3cub18CUB_300001_SM_10006detail11EmptyKernelIvEEvv,"",@"SHT_CUDA_INFO"
	.sectionflags	@""
	.align	4


	//----- nvinfo : EIATTR_CUDA_API_VERSION
	.align		4
        /*0000*/ 	.byte	0x04, 0x37
        /*0002*/ 	.short	(.L_52 - .L_51)
.L_51:
        /*0004*/ 	.word	0x00000082


	//----- nvinfo : EIATTR_SPARSE_MMA_MASK
	.align		4
.L_52:
        /*0008*/ 	.byte	0x03, 0x50
        /*000a*/ 	.short	0x0000


	//----- nvinfo : EIATTR_MAXREG_COUNT
	.align		4
        /*000c*/ 	.byte	0x03, 0x1b
        /*000e*/ 	.short	0x00ff


	//----- nvinfo : EIATTR_MERCURY_ISA_VERSION
	.align		4
        /*0010*/ 	.byte	0x03, 0x5f
        /*0012*/ 	.short	0x0101


	//----- nvinfo : EIATTR_VRC_CTA_INIT_COUNT
	.align		4
        /*0014*/ 	.byte	0x02, 0x4a
	.zero		1
	.zero		1


	//----- nvinfo : EIATTR_EXIT_INSTR_OFFSETS
	.align		4
        /*0018*/ 	.byte	0x04, 0x1c
        /*001a*/ 	.short	(.L_54 - .L_53)


	//   ....[0]....
.L_53:
        /*001c*/ 	.word	0x00000010


	//----- nvinfo : EIATTR_SW_WAR
	.align		4
.L_54:
        /*0020*/ 	.byte	0x04, 0x36
        /*0022*/ 	.short	(.L_56 - .L_55)
.L_55:
        /*0024*/ 	.word	0x00000008
.L_56:


//--------------------- .nv.callgraph             --------------------------
	.section	.nv.callgraph,"",@"SHT_CUDA_CALLGRAPH"
	.align	4
	.sectionentsize	8
	.align		4
        /*0000*/ 	.word	0x00000000
	.align		4
        /*0004*/ 	.word	0xffffffff
	.align		4
        /*0008*/ 	.word	0x00000000
	.align		4
        /*000c*/ 	.word	0xfffffffe
	.align		4
        /*0010*/ 	.word	0x00000000
	.align		4
        /*0014*/ 	.word	0xfffffffd
	.align		4
        /*0018*/ 	.word	0x00000000
	.align		4
        /*001c*/ 	.word	0xfffffffc


//--------------------- .nv.constant4             --------------------------
	.section	.nv.constant4,"a",@progbits
	.align	8
	.align		8
.nv.constant4:
        /*0000*/ 	.dword	_ZN34_INTERNAL_eeb50e3f_4_k_cu_74811e4b4cuda3std3__45__cpo5beginE
	.align		8
        /*0008*/ 	.dword	_ZN34_INTERNAL_eeb50e3f_4_k_cu_74811e4b4cuda3std3__45__cpo3endE
	.align		8
        /*0010*/ 	.dword	_ZN34_INTERNAL_eeb50e3f_4_k_cu_74811e4b4cuda3std3__45__cpo6cbeginE
	.align		8
        /*0018*/ 	.dword	_ZN34_INTERNAL_eeb50e3f_4_k_cu_74811e4b4cuda3std3__45__cpo4cendE
	.align		8
        /*0020*/ 	.dword	_ZN34_INTERNAL_eeb50e3f_4_k_cu_74811e4b4cuda3std3__45__cpo6rbeginE
	.align		8
        /*0028*/ 	.dword	_ZN34_INTERNAL_eeb50e3f_4_k_cu_74811e4b4cuda3std3__45__cpo4rendE
	.align		8
        /*0030*/ 	.dword	_ZN34_INTERNAL_eeb50e3f_4_k_cu_74811e4b4cuda3std3__45__cpo7crbeginE
	.align		8
        /*0038*/ 	.dword	_ZN34_INTERNAL_eeb50e3f_4_k_cu_74811e4b4cuda3std3__45__cpo5crendE
	.align		8
        /*0040*/ 	.dword	_ZN34_INTERNAL_eeb50e3f_4_k_cu_74811e4b4cuda3std3__436_GLOBAL__N__eeb50e3f_4_k_cu_74811e4b6ignoreE
	.align		8
        /*0048*/ 	.dword	_ZN34_INTERNAL_eeb50e3f_4_k_cu_74811e4b4cuda3std3__419piecewise_constructE
	.align		8
        /*0050*/ 	.dword	_ZN34_INTERNAL_eeb50e3f_4_k_cu_74811e4b4cuda3std3__48in_placeE
	.align		8
        /*0058*/ 	.dword	_ZN34_INTERNAL_eeb50e3f_4_k_cu_74811e4b4cuda3std3__420unreachable_sentinelE
	.align		8
        /*0060*/ 	.dword	_ZN34_INTERNAL_eeb50e3f_4_k_cu_74811e4b4cuda3std3__47nulloptE
	.align		8
        /*0068*/ 	.dword	_ZN34_INTERNAL_eeb50e3f_4_k_cu_74811e4b4cuda3std3__48unexpectE
	.align		8
        /*0070*/ 	.dword	_ZN34_INTERNAL_eeb50e3f_4_k_cu_74811e4b4cuda3std6ranges3__45__cpo4swapE
	.align		8
        /*0078*/ 	.dword	_ZN34_INTERNAL_eeb50e3f_4_k_cu_74811e4b4cuda3std6ranges3__45__cpo9iter_moveE
	.align		8
        /*0080*/ 	.dword	_ZN34_INTERNAL_eeb50e3f_4_k_cu_74811e4b4cuda3std6ranges3__45__cpo5beginE
	.align		8
        /*0088*/ 	.dword	_ZN34_INTERNAL_eeb50e3f_4_k_cu_74811e4b4cuda3std6ranges3__45__cpo3endE
	.align		8
        /*0090*/ 	.dword	_ZN34_INTERNAL_eeb50e3f_4_k_cu_74811e4b4cuda3std6ranges3__45__cpo6cbeginE
	.align		8
        /*0098*/ 	.dword	_ZN34_INTERNAL_eeb50e3f_4_k_cu_74811e4b4cuda3std6ranges3__45__cpo4cendE
	.align		8
        /*00a0*/ 	.dword	_ZN34_INTERNAL_eeb50e3f_4_k_cu_74811e4b4cuda3std6ranges3__45__cpo7advanceE
	.align		8
        /*00a8*/ 	.dword	_ZN34_INTERNAL_eeb50e3f_4_k_cu_74811e4b4cuda3std6ranges3__45__cpo9iter_swapE
	.align		8
        /*00b0*/ 	.dword	_ZN34_INTERNAL_eeb50e3f_4_k_cu_74811e4b4cuda3std6ranges3__45__cpo4nextE
	.align		8
        /*00b8*/ 	.dword	_ZN34_INTERNAL_eeb50e3f_4_k_cu_74811e4b4cuda3std6ranges3__45__cpo4prevE
	.align		8
        /*00c0*/ 	.dword	_ZN34_INTERNAL_eeb50e3f_4_k_cu_74811e4b4cuda3std6ranges3__45__cpo4dataE
	.align		8
        /*00c8*/ 	.dword	_ZN34_INTERNAL_eeb50e3f_4_k_cu_74811e4b4cuda3std6ranges3__45__cpo5cdataE
	.align		8
        /*00d0*/ 	.dword	_ZN34_INTERNAL_eeb50e3f_4_k_cu_74811e4b4cuda3std6ranges3__45__cpo4sizeE
	.align		8
        /*00d8*/ 	.dword	_ZN34_INTERNAL_eeb50e3f_4_k_cu_74811e4b4cuda3std6ranges3__45__cpo5ssizeE
	.align		8
        /*00e0*/ 	.dword	_ZN34_INTERNAL_eeb50e3f_4_k_cu_74811e4b4cuda3std6ranges3__45__cpo8distanceE
	.align		8
        /*00e8*/ 	.dword	_ZN34_INTERNAL_eeb50e3f_4_k_cu_74811e4b6thrust24THRUST_300001_SM_1000_NS8cuda_cub3parE
	.align		8
        /*00f0*/ 	.dword	_ZN34_INTERNAL_eeb50e3f_4_k_cu_74811e4b6thrust24THRUST_300001_SM_1000_NS8cuda_cub10par_nosyncE
	.align		8
        /*00f8*/ 	.dword	_ZN34_INTERNAL_eeb50e3f_4_k_cu_74811e4b6thrust24THRUST_300001_SM_1000_NS6system6detail10sequential3seqE
	.align		8
        /*0100*/ 	.dword	_ZN34_INTERNAL_eeb50e3f_4_k_cu_74811e4b6thrust24THRUST_300001_SM_1000_NS6system3cpp3parE
	.align		8
        /*0108*/ 	.dword	_ZN34_INTERNAL_eeb50e3f_4_k_cu_74811e4b6thrust24THRUST_300001_SM_1000_NS12placeholders2_1E
	.align		8
        /*0110*/ 	.dword	_ZN34_INTERNAL_eeb50e3f_4_k_cu_74811e4b6thrust24THRUST_300001_SM_1000_NS12placeholders2_2E
	.align		8
        /*0118*/ 	.dword	_ZN34_INTERNAL_eeb50e3f_4_k_cu_74811e4b6thrust24THRUST_300001_SM_1000_NS12placeholders2_3E
	.align		8
        /*0120*/ 	.dword	_ZN34_INTERNAL_eeb50e3f_4_k_cu_74811e4b6thrust24THRUST_300001_SM_1000_NS12placeholders2_4E
	.align		8
        /*0128*/ 	.dword	_ZN34_INTERNAL_eeb50e3f_4_k_cu_74811e4b6thrust24THRUST_300001_SM_1000_NS12placeholders2_5E
	.align		8
        /*0130*/ 	.dword	_ZN34_INTERNAL_eeb50e3f_4_k_cu_74811e4b6thrust24THRUST_300001_SM_1000_NS12placeholders2_6E
	.align		8
        /*0138*/ 	.dword	_ZN34_INTERNAL_eeb50e3f_4_k_cu_74811e4b6thrust24THRUST_300001_SM_1000_NS12placeholders2_7E
	.align		8
        /*0140*/ 	.dword	_ZN34_INTERNAL_eeb50e3f_4_k_cu_74811e4b6thrust24THRUST_300001_SM_1000_NS12placeholders2_8E
	.align		8
        /*0148*/ 	.dword	_ZN34_INTERNAL_eeb50e3f_4_k_cu_74811e4b6thrust24THRUST_300001_SM_1000_NS12placeholders2_9E
	.align		8
        /*0150*/ 	.dword	_ZN34_INTERNAL_eeb50e3f_4_k_cu_74811e4b6thrust24THRUST_300001_SM_1000_NS12placeholders3_10E
	.align		8
        /*0158*/ 	.dword	_ZN34_INTERNAL_eeb50e3f_4_k_cu_74811e4b6thrust24THRUST_300001_SM_1000_NS3seqE
	.align		8
        /*0160*/ 	.dword	_ZN34_INTERNAL_eeb50e3f_4_k_cu_74811e4b6thrust24THRUST_300001_SM_1000_NS6deviceE


//--------------------- .text._ZN3cub18CUB_300001_SM_10006detail11EmptyKernelIvEEvv --------------------------
	.section	.text._ZN3cub18CUB_300001_SM_10006detail11EmptyKernelIvEEvv,"ax",@progbits
	.align	128
        .global         _ZN3cub18CUB_300001_SM_10006detail11EmptyKernelIvEEvv
        .type           _ZN3cub18CUB_300001_SM_10006detail11EmptyKernelIvEEvv,@function
        .size           _ZN3cub18CUB_300001_SM_10006detail11EmptyKernelIvEEvv,(.L_x_1 - _ZN3cub18CUB_300001_SM_10006detail11EmptyKernelIvEEvv)
        .other          _ZN3cub18CUB_300001_SM_10006detail11EmptyKernelIvEEvv,@"STO_CUDA_ENTRY STV_DEFAULT"
_ZN3cub18CUB_300001_SM_10006detail11EmptyKernelIvEEvv:
.text._ZN3cub18CUB_300001_SM_10006detail11EmptyKernelIvEEvv:
[----:B------:R-:W-:Y:S01]  /*0000*/  LDC R1, c[0x0][0x37c] ;  /* 0x0000df00ff017b82 */ /* 0x000fe20000000800 */
[----:B------:R-:W-:Y:S05]  /*0010*/  EXIT ;  /* 0x000000000000794d */ /* 0x000fea0003800000 */
.L_x_0:
[----:B------:R-:W-:-:S00]  /*0020*/  BRA `(.L_x_0) ;  /* 0xfffffffc00fc7947 */ /* 0x000fc0000383ffff */
[----:B------:R-:W-:-:S00]  /*0030*/  NOP ;  /* 0x0000000000007918 */ /* 0x000fc00000000000 */
        /* <DEDUP_REMOVED lines=12> */
.L_x_1:


//--------------------- .nv.shared.reserved.0     --------------------------
	.section	.nv.shared.reserved.0,"aw",@nobits
	.weak		__nv_reservedSMEM_offset_0_alias
	.size		__nv_reservedSMEM_offset_0_alias, 0, 64
	.other		__nv_reservedSMEM_offset_0_alias,@"STO_CUDA_RESERVED_SHARED STV_DEFAULT"
__nv_reservedSMEM_offset_0_alias:
	.zero		0
	.zero		64


//--------------------- .nv.global                --------------------------
	.section	.nv.global,"aw",@nobits
.nv.global:
	.type		_ZN34_INTERNAL_eeb50e3f_4_k_cu_74811e4b6thrust24THRUST_300001_SM_1000_NS12placeholders2_8E,@object
	.size		_ZN34_INTERNAL_eeb50e3f_4_k_cu_74811e4b6thrust24THRUST_300001_SM_1000_NS12placeholders2_8E,(_ZN34_INTERNAL_eeb50e3f_4_k_cu_74811e4b4cuda3std3__436_GLOBAL__N__eeb50e3f_4_k_cu_74811e4b6ignoreE - _ZN34_INTERNAL_eeb50e3f_4_k_cu_74811e4b6thrust24THRUST_300001_SM_1000_NS12placeholders2_8E)
_ZN34_INTERNAL_eeb50e3f_4_k_cu_74811e4b6thrust24THRUST_300001_SM_1000_NS12placeholders2_8E:
	.zero		1
	.type		_ZN34_INTERNAL_eeb50e3f_4_k_cu_74811e4b4cuda3std3__436_GLOBAL__N__eeb50e3f_4_k_cu_74811e4b6ignoreE,@object
	.size		_ZN34_INTERNAL_eeb50e3f_4_k_cu_74811e4b4cuda3std3__436_GLOBAL__N__eeb50e3f_4_k_cu_74811e4b6ignoreE,(_ZN34_INTERNAL_eeb50e3f_4_k_cu_74811e4b4cuda3std6ranges3__45__cpo4dataE - _ZN34_INTERNAL_eeb50e3f_4_k_cu_74811e4b4cuda3std3__436_GLOBAL__N__eeb50e3f_4_k_cu_74811e4b6ignoreE)
_ZN34_INTERNAL_eeb50e3f_4_k_cu_74811e4b4cuda3std3__436_GLOBAL__N__eeb50e3f_4_k_cu_74811e4b6ignoreE:
	.zero		1
	.type		_ZN34_INTERNAL_eeb50e3f_4_k_cu_74811e4b4cuda3std6ranges3__45__cpo4dataE,@object
	.size		_ZN34_INTERNAL_eeb50e3f_4_k_cu_74811e4b4cuda3std6ranges3__45__cpo4dataE,(_ZN34_INTERNAL_eeb50e3f_4_k_cu_74811e4b6thrust24THRUST_300001_SM_1000_NS6system3cpp3parE - _ZN34_INTERNAL_eeb50e3f_4_k_cu_74811e4b4cuda3std6ranges3__45__cpo4dataE)
_ZN34_INTERNAL_eeb50e3f_4_k_cu_74811e4b4cuda3std6ranges3__45__cpo4dataE:
	.zero		1
	.type		_ZN34_INTERNAL_eeb50e3f_4_k_cu_74811e4b6thrust24THRUST_300001_SM_1000_NS6system3cpp3parE,@object
	.size		_ZN34_INTERNAL_eeb50e3f_4_k_cu_74811e4b6thrust24THRUST_300001_SM_1000_NS6system3cpp3parE,(_ZN34_INTERNAL_eeb50e3f_4_k_cu_74811e4b4cuda3std3__45__cpo5beginE - _ZN34_INTERNAL_eeb50e3f_4_k_cu_74811e4b6thrust24THRUST_300001_SM_1000_NS6system3cpp3parE)
_ZN34_INTERNAL_eeb50e3f_4_k_cu_74811e4b6thrust24THRUST_300001_SM_1000_NS6system3cpp3parE:
	.zero		1
	.type		_ZN34_INTERNAL_eeb50e3f_4_k_cu_74811e4b4cuda3std3__45__cpo5beginE,@object
	.size		_ZN34_INTERNAL_eeb50e3f_4_k_cu_74811e4b4cuda3std3__45__cpo5beginE,(_ZN34_INTERNAL_eeb50e3f_4_k_cu_74811e4b4cuda3std6ranges3__45__cpo5beginE - _ZN34_INTERNAL_eeb50e3f_4_k_cu_74811e4b4cuda3std3__45__cpo5beginE)
_ZN34_INTERNAL_eeb50e3f_4_k_cu_74811e4b4cuda3std3__45__cpo5beginE:
	.zero		1
	.type		_ZN34_INTERNAL_eeb50e3f_4_k_cu_74811e4b4cuda3std6ranges3__45__cpo5beginE,@object
	.size		_ZN34_INTERNAL_eeb50e3f_4_k_cu_74811e4b4cuda3std6ranges3__45__cpo5beginE,(_ZN34_INTERNAL_eeb50e3f_4_k_cu_74811e4b6thrust24THRUST_300001_SM_1000_NS6deviceE - _ZN34_INTERNAL_eeb50e3f_4_k_cu_74811e4b4cuda3std6ranges3__45__cpo5beginE)
_ZN34_INTERNAL_eeb50e3f_4_k_cu_74811e4b4cuda3std6ranges3__45__cpo5beginE:
	.zero		1
	.type		_ZN34_INTERNAL_eeb50e3f_4_k_cu_74811e4b6thrust24THRUST_300001_SM_1000_NS6deviceE,@object
	.size		_ZN34_INTERNAL_eeb50e3f_4_k_cu_74811e4b6thrust24THRUST_300001_SM_1000_NS6deviceE,(_ZN34_INTERNAL_eeb50e3f_4_k_cu_74811e4b4cuda3std3__47nulloptE - _ZN34_INTERNAL_eeb50e3f_4_k_cu_74811e4b6thrust24THRUST_300001_SM_1000_NS6deviceE)
_ZN34_INTERNAL_eeb50e3f_4_k_cu_74811e4b6thrust24THRUST_300001_SM_1000_NS6deviceE:
	.zero		1
	.type		_ZN34_INTERNAL_eeb50e3f_4_k_cu_74811e4b4cuda3std3__47nulloptE,@object
	.size		_ZN34_INTERNAL_eeb50e3f_4_k_cu_74811e4b4cuda3std3__47nulloptE,(_ZN34_INTERNAL_eeb50e3f_4_k_cu_74811e4b4cuda3std6ranges3__45__cpo8distanceE - _ZN34_INTERNAL_eeb50e3f_4_k_cu_74811e4b4cuda3std3__47nulloptE)
_ZN34_INTERNAL_eeb50e3f_4_k_cu_74811e4b4cuda3std3__47nulloptE:
	.zero		1
	.type		_ZN34_INTERNAL_eeb50e3f_4_k_cu_74811e4b4cuda3std6ranges3__45__cpo8distanceE,@object
	.size		_ZN34_INTERNAL_eeb50e3f_4_k_cu_74811e4b4cuda3std6ranges3__45__cpo8distanceE,(_ZN34_INTERNAL_eeb50e3f_4_k_cu_74811e4b6thrust24THRUST_300001_SM_1000_NS12placeholders2_4E - _ZN34_INTERNAL_eeb50e3f_4_k_cu_74811e4b4cuda3std6ranges3__45__cpo8distanceE)
_ZN34_INTERNAL_eeb50e3f_4_k_cu_74811e4b4cuda3std6ranges3__45__cpo8distanceE:
	.zero		1
	.type		_ZN34_INTERNAL_eeb50e3f_4_k_cu_74811e4b6thrust24THRUST_300001_SM_1000_NS12placeholders2_4E,@object
	.size		_ZN34_INTERNAL_eeb50e3f_4_k_cu_74811e4b6thrust24THRUST_300001_SM_1000_NS12placeholders2_4E,(_ZN34_INTERNAL_eeb50e3f_4_k_cu_74811e4b4cuda3std3__45__cpo6rbeginE - _ZN34_INTERNAL_eeb50e3f_4_k_cu_74811e4b6thrust24THRUST_300001_SM_1000_NS12placeholders2_4E)
_ZN34_INTERNAL_eeb50e3f_4_k_cu_74811e4b6thrust24THRUST_300001_SM_1000_NS12placeholders2_4E:
	.zero		1
	.type		_ZN34_INTERNAL_eeb50e3f_4_k_cu_74811e4b4cuda3std3__45__cpo6rbeginE,@object
	.size		_ZN34_INTERNAL_eeb50e3f_4_k_cu_74811e4b4cuda3std3__45__cpo6rbeginE,(_ZN34_INTERNAL_eeb50e3f_4_k_cu_74811e4b4cuda3std6ranges3__45__cpo7advanceE - _ZN34_INTERNAL_eeb50e3f_4_k_cu_74811e4b4cuda3std3__45__cpo6rbeginE)
_ZN34_INTERNAL_eeb50e3f_4_k_cu_74811e4b4cuda3std3__45__cpo6rbeginE:
	.zero		1
	.type		_ZN34_INTERNAL_eeb50e3f_4_k_cu_74811e4b4cuda3std6ranges3__45__cpo7advanceE,@object
	.size		_ZN34_INTERNAL_eeb50e3f_4_k_cu_74811e4b4cuda3std6ranges3__45__cpo7advanceE,(_ZN34_INTERNAL_eeb50e3f_4_k_cu_74811e4b6thrust24THRUST_300001_SM_1000_NS12placeholders3_10E - _ZN34_INTERNAL_eeb50e3f_4_k_cu_74811e4b4cuda3std6ranges3__45__cpo7advanceE)
_ZN34_INTERNAL_eeb50e3f_4_k_cu_74811e4b4cuda3std6ranges3__45__cpo7advanceE:
	.zero		1
	.type		_ZN34_INTERNAL_eeb50e3f_4_k_cu_74811e4b6thrust24THRUST_300001_SM_1000_NS12placeholders3_10E,@object
	.size		_ZN34_INTERNAL_eeb50e3f_4_k_cu_74811e4b6thrust24THRUST_300001_SM_1000_NS12placeholders3_10E,(_ZN34_INTERNAL_eeb50e3f_4_k_cu_74811e4b4cuda3std3__48in_placeE - _ZN34_INTERNAL_eeb50e3f_4_k_cu_74811e4b6thrust24THRUST_300001_SM_1000_NS12placeholders3_10E)
_ZN34_INTERNAL_eeb50e3f_4_k_cu_74811e4b6thrust24THRUST_300001_SM_1000_NS12placeholders3_10E:
	.zero		1
	.type		_ZN34_INTERNAL_eeb50e3f_4_k_cu_74811e4b4cuda3std3__48in_placeE,@object
	.size		_ZN34_INTERNAL_eeb50e3f_4_k_cu_74811e4b4cuda3std3__48in_placeE,(_ZN34_INTERNAL_eeb50e3f_4_k_cu_74811e4b4cuda3std6ranges3__45__cpo4sizeE - _ZN34_INTERNAL_eeb50e3f_4_k_cu_74811e4b4cuda3std3__48in_placeE)
_ZN34_INTERNAL_eeb50e3f_4_k_cu_74811e4b4cuda3std3__48in_placeE:
	.zero		1
	.type		_ZN34_INTERNAL_eeb50e3f_4_k_cu_74811e4b4cuda3std6ranges3__45__cpo4sizeE,@object
	.size		_ZN34_INTERNAL_eeb50e3f_4_k_cu_74811e4b4cuda3std6ranges3__45__cpo4sizeE,(_ZN34_INTERNAL_eeb50e3f_4_k_cu_74811e4b6thrust24THRUST_300001_SM_1000_NS12placeholders2_2E - _ZN34_INTERNAL_eeb50e3f_4_k_cu_74811e4b4cuda3std6ranges3__45__cpo4sizeE)
_ZN34_INTERNAL_eeb50e3f_4_k_cu_74811e4b4cuda3std6ranges3__45__cpo4sizeE:
	.zero		1
	.type		_ZN34_INTERNAL_eeb50e3f_4_k_cu_74811e4b6thrust24THRUST_300001_SM_1000_NS12placeholders2_2E,@object
	.size		_ZN34_INTERNAL_eeb50e3f_4_k_cu_74811e4b6thrust24THRUST_300001_SM_1000_NS12placeholders2_2E,(_ZN34_INTERNAL_eeb50e3f_4_k_cu_74811e4b4cuda3std3__45__cpo6cbeginE - _ZN34_INTERNAL_eeb50e3f_4_k_cu_74811e4b6thrust24THRUST_300001_SM_1000_NS12placeholders2_2E)
_ZN34_INTERNAL_eeb50e3f_4_k_cu_74811e4b6thrust24THRUST_300001_SM_1000_NS12placeholders2_2E:
	.zero		1
	.type		_ZN34_INTERNAL_eeb50e3f_4_k_cu_74811e4b4cuda3std3__45__cpo6cbeginE,@object
	.size		_ZN34_INTERNAL_eeb50e3f_4_k_cu_74811e4b4cuda3std3__45__cpo6cbeginE,(_ZN34_INTERNAL_eeb50e3f_4_k_cu_74811e4b4cuda3std6ranges3__45__cpo6cbeginE - _ZN34_INTERNAL_eeb50e3f_4_k_cu_74811e4b4cuda3std3__45__cpo6cbeginE)
_ZN34_INTERNAL_eeb50e3f_4_k_cu_74811e4b4cuda3std3__45__cpo6cbeginE:
	.zero		1
	.type		_ZN34_INTERNAL_eeb50e3f_4_k_cu_74811e4b4cuda3std6ranges3__45__cpo6cbeginE,@object
	.size		_ZN34_INTERNAL_eeb50e3f_4_k_cu_74811e4b4cuda3std6ranges3__45__cpo6cbeginE,(_ZN34_INTERNAL_eeb50e3f_4_k_cu_74811e4b6thrust24THRUST_300001_SM_1000_NS12placeholders2_6E - _ZN34_INTERNAL_eeb50e3f_4_k_cu_74811e4b4cuda3std6ranges3__45__cpo6cbeginE)
_ZN34_INTERNAL_eeb50e3f_4_k_cu_74811e4b4cuda3std6ranges3__45__cpo6cbeginE:
	.zero		1
	.type		_ZN34_INTERNAL_eeb50e3f_4_k_cu_74811e4b6thrust24THRUST_300001_SM_1000_NS12placeholders2_6E,@object
	.size		_ZN34_INTERNAL_eeb50e3f_4_k_cu_74811e4b6thrust24THRUST_300001_SM_1000_NS12placeholders2_6E,(_ZN34_INTERNAL_eeb50e3f_4_k_cu_74811e4b4cuda3std3__45__cpo7crbeginE - _ZN34_INTERNAL_eeb50e3f_4_k_cu_74811e4b6thrust24THRUST_300001_SM_1000_NS12placeholders2_6E)
_ZN34_INTERNAL_eeb50e3f_4_k_cu_74811e4b6thrust24THRUST_300001_SM_1000_NS12placeholders2_6E:
	.zero		1
	.type		_ZN34_INTERNAL_eeb50e3f_4_k_cu_74811e4b4cuda3std3__45__cpo7crbeginE,@object
	.size		_ZN34_INTERNAL_eeb50e3f_4_k_cu_74811e4b4cuda3std3__45__cpo7crbeginE,(_ZN34_INTERNAL_eeb50e3f_4_k_cu_74811e4b4cuda3std6ranges3__45__cpo4nextE - _ZN34_INTERNAL_eeb50e3f_4_k_cu_74811e4b4cuda3std3__45__cpo7crbeginE)
_ZN34_INTERNAL_eeb50e3f_4_k_cu_74811e4b4cuda3std3__45__cpo7crbeginE:
	.zero		1
	.type		_ZN34_INTERNAL_eeb50e3f_4_k_cu_74811e4b4cuda3std6ranges3__45__cpo4nextE,@object
	.size		_ZN34_INTERNAL_eeb50e3f_4_k_cu_74811e4b4cuda3std6ranges3__45__cpo4nextE,(_ZN34_INTERNAL_eeb50e3f_4_k_cu_74811e4b4cuda3std6ranges3__45__cpo4swapE - _ZN34_INTERNAL_eeb50e3f_4_k_cu_74811e4b4cuda3std6ranges3__45__cpo4nextE)
_ZN34_INTERNAL_eeb50e3f_4_k_cu_74811e4b4cuda3std6ranges3__45__cpo4nextE:
	.zero		1
	.type		_ZN34_INTERNAL_eeb50e3f_4_k_cu_74811e4b4cuda3std6ranges3__45__cpo4swapE,@object
	.size		_ZN34_INTERNAL_eeb50e3f_4_k_cu_74811e4b4cuda3std6ranges3__45__cpo4swapE,(_ZN34_INTERNAL_eeb50e3f_4_k_cu_74811e4b6thrust24THRUST_300001_SM_1000_NS8cuda_cub10par_nosyncE - _ZN34_INTERNAL_eeb50e3f_4_k_cu_74811e4b4cuda3std6ranges3__45__cpo4swapE)
_ZN34_INTERNAL_eeb50e3f_4_k_cu_74811e4b4cuda3std6ranges3__45__cpo4swapE:
	.zero		1
	.type		_ZN34_INTERNAL_eeb50e3f_4_k_cu_74811e4b6thrust24THRUST_300001_SM_1000_NS8cuda_cub10par_nosyncE,@object
	.size		_ZN34_INTERNAL_eeb50e3f_4_k_cu_74811e4b6thrust24THRUST_300001_SM_1000_NS8cuda_cub10par_nosyncE,(_ZN34_INTERNAL_eeb50e3f_4_k_cu_74811e4b6thrust24THRUST_300001_SM_1000_NS3seqE - _ZN34_INTERNAL_eeb50e3f_4_k_cu_74811e4b6thrust24THRUST_300001_SM_1000_NS8cuda_cub10par_nosyncE)
_ZN34_INTERNAL_eeb50e3f_4_k_cu_74811e4b6thrust24THRUST_300001_SM_1000_NS8cuda_cub10par_nosyncE:
	.zero		1
	.type		_ZN34_INTERNAL_eeb50e3f_4_k_cu_74811e4b6thrust24THRUST_300001_SM_1000_NS3seqE,@object
	.size		_ZN34_INTERNAL_eeb50e3f_4_k_cu_74811e4b6thrust24THRUST_300001_SM_1000_NS3seqE,(_ZN34_INTERNAL_eeb50e3f_4_k_cu_74811e4b4cuda3std3__420unreachable_sentinelE - _ZN34_INTERNAL_eeb50e3f_4_k_cu_74811e4b6thrust24THRUST_300001_SM_1000_NS3seqE)
_ZN34_INTERNAL_eeb50e3f_4_k_cu_74811e4b6thrust24THRUST_300001_SM_1000_NS3seqE:
	.zero		1
	.type		_ZN34_INTERNAL_eeb50e3f_4_k_cu_74811e4b4cuda3std3__420unreachable_sentinelE,@object
	.size		_ZN34_INTERNAL_eeb50e3f_4_k_cu_74811e4b4cuda3std3__420unreachable_sentinelE,(_ZN34_INTERNAL_eeb50e3f_4_k_cu_74811e4b4cuda3std6ranges3__45__cpo5ssizeE - _ZN34_INTERNAL_eeb50e3f_4_k_cu_74811e4b4cuda3std3__420unreachable_sentinelE)
_ZN34_INTERNAL_eeb50e3f_4_k_cu_74811e4b4cuda3std3__420unreachable_sentinelE:
	.zero		1
	.type		_ZN34_INTERNAL_eeb50e3f_4_k_cu_74811e4b4cuda3std6ranges3__45__cpo5ssizeE,@object
	.size		_ZN34_INTERNAL_eeb50e3f_4_k_cu_74811e4b4cuda3std6ranges3__45__cpo5ssizeE,(_ZN34_INTERNAL_eeb50e3f_4_k_cu_74811e4b6thrust24THRUST_300001_SM_1000_NS12placeholders2_3E - _ZN34_INTERNAL_eeb50e3f_4_k_cu_74811e4b4cuda3std6ranges3__45__cpo5ssizeE)
_ZN34_INTERNAL_eeb50e3f_4_k_cu_74811e4b4cuda3std6ranges3__45__cpo5ssizeE:
	.zero		1
	.type		_ZN34_INTERNAL_eeb50e3f_4_k_cu_74811e4b6thrust24THRUST_300001_SM_1000_NS12placeholders2_3E,@object
	.size		_ZN34_INTERNAL_eeb50e3f_4_k_cu_74811e4b6thrust24THRUST_300001_SM_1000_NS12placeholders2_3E,(_ZN34_INTERNAL_eeb50e3f_4_k_cu_74811e4b4cuda3std3__45__cpo4cendE - _ZN34_INTERNAL_eeb50e3f_4_k_cu_74811e4b6thrust24THRUST_300001_SM_1000_NS12placeholders2_3E)
_ZN34_INTERNAL_eeb50e3f_4_k_cu_74811e4b6thrust24THRUST_300001_SM_1000_NS12placeholders2_3E:
	.zero		1
	.type		_ZN34_INTERNAL_eeb50e3f_4_k_cu_74811e4b4cuda3std3__45__cpo4cendE,@object
	.size		_ZN34_INTERNAL_eeb50e3f_4_k_cu_74811e4b4cuda3std3__45__cpo4cendE,(_ZN34_INTERNAL_eeb50e3f_4_k_cu_74811e4b4cuda3std6ranges3__45__cpo4cendE - _ZN34_INTERNAL_eeb50e3f_4_k_cu_74811e4b4cuda3std3__45__cpo4cendE)
_ZN34_INTERNAL_eeb50e3f_4_k_cu_74811e4b4cuda3std3__45__cpo4cendE:
	.zero		1
	.type		_ZN34_INTERNAL_eeb50e3f_4_k_cu_74811e4b4cuda3std6ranges3__45__cpo4cendE,@object
	.size		_ZN34_INTERNAL_eeb50e3f_4_k_cu_74811e4b4cuda3std6ranges3__45__cpo4cendE,(_ZN34_INTERNAL_eeb50e3f_4_k_cu_74811e4b6thrust24THRUST_300001_SM_1000_NS12placeholders2_7E - _ZN34_INTERNAL_eeb50e3f_4_k_cu_74811e4b4cuda3std6ranges3__45__cpo4cendE)
_ZN34_INTERNAL_eeb50e3f_4_k_cu_74811e4b4cuda3std6ranges3__45__cpo4cendE:
	.zero		1
	.type		_ZN34_INTERNAL_eeb50e3f_4_k_cu_74811e4b6thrust24THRUST_300001_SM_1000_NS12placeholders2_7E,@object
	.size		_ZN34_INTERNAL_eeb50e3f_4_k_cu_74811e4b6thrust24THRUST_300001_SM_1000_NS12placeholders2_7E,(_ZN34_INTERNAL_eeb50e3f_4_k_cu_74811e4b4cuda3std3__45__cpo5crendE - _ZN34_INTERNAL_eeb50e3f_4_k_cu_74811e4b6thrust24THRUST_300001_SM_1000_NS12placeholders2_7E)
_ZN34_INTERNAL_eeb50e3f_4_k_cu_74811e4b6thrust24THRUST_300001_SM_1000_NS12placeholders2_7E:
	.zero		1
	.type		_ZN34_INTERNAL_eeb50e3f_4_k_cu_74811e4b4cuda3std3__45__cpo5crendE,@object
	.size		_ZN34_INTERNAL_eeb50e3f_4_k_cu_74811e4b4cuda3std3__45__cpo5crendE,(_ZN34_INTERNAL_eeb50e3f_4_k_cu_74811e4b4cuda3std6ranges3__45__cpo4prevE - _ZN34_INTERNAL_eeb50e3f_4_k_cu_74811e4b4cuda3std3__45__cpo5crendE)
_ZN34_INTERNAL_eeb50e3f_4_k_cu_74811e4b4cuda3std3__45__cpo5crendE:
	.zero		1
	.type		_ZN34_INTERNAL_eeb50e3f_4_k_cu_74811e4b4cuda3std6ranges3__45__cpo4prevE,@object
	.size		_ZN34_INTERNAL_eeb50e3f_4_k_cu_74811e4b4cuda3std6ranges3__45__cpo4prevE,(_ZN34_INTERNAL_eeb50e3f_4_k_cu_74811e4b4cuda3std6ranges3__45__cpo9iter_moveE - _ZN34_INTERNAL_eeb50e3f_4_k_cu_74811e4b4cuda3std6ranges3__45__cpo4prevE)
_ZN34_INTERNAL_eeb50e3f_4_k_cu_74811e4b4cuda3std6ranges3__45__cpo4prevE:
	.zero		1
	.type		_ZN34_INTERNAL_eeb50e3f_4_k_cu_74811e4b4cuda3std6ranges3__45__cpo9iter_moveE,@object
	.size		_ZN34_INTERNAL_eeb50e3f_4_k_cu_74811e4b4cuda3std6ranges3__45__cpo9iter_moveE,(_ZN34_INTERNAL_eeb50e3f_4_k_cu_74811e4b6thrust24THRUST_300001_SM_1000_NS6system6detail10sequential3seqE - _ZN34_INTERNAL_eeb50e3f_4_k_cu_74811e4b4cuda3std6ranges3__45__cpo9iter_moveE)
_ZN34_INTERNAL_eeb50e3f_4_k_cu_74811e4b4cuda3std6ranges3__45__cpo9iter_moveE:
	.zero		1
	.type		_ZN34_INTERNAL_eeb50e3f_4_k_cu_74811e4b6thrust24THRUST_300001_SM_1000_NS6system6detail10sequential3seqE,@object
	.size		_ZN34_INTERNAL_eeb50e3f_4_k_cu_74811e4b6thrust24THRUST_300001_SM_1000_NS6system6detail10sequential3seqE,(_ZN34_INTERNAL_eeb50e3f_4_k_cu_74811e4b6thrust24THRUST_300001_SM_1000_NS12placeholders2_9E - _ZN34_INTERNAL_eeb50e3f_4_k_cu_74811e4b6thrust24THRUST_300001_SM_1000_NS6system6detail10sequential3seqE)
_ZN34_INTERNAL_eeb50e3f_4_k_cu_74811e4b6thrust24THRUST_300001_SM_1000_NS6system6detail10sequential3seqE:
	.zero		1
	.type		_ZN34_INTERNAL_eeb50e3f_4_k_cu_74811e4b6thrust24THRUST_300001_SM_1000_NS12placeholders2_9E,@object
	.size		_ZN34_INTERNAL_eeb50e3f_4_k_cu_74811e4b6thrust24THRUST_300001_SM_1000_NS12placeholders2_9E,(_ZN34_INTERNAL_eeb50e3f_4_k_cu_74811e4b4cuda3std3__419piecewise_constructE - _ZN34_INTERNAL_eeb50e3f_4_k_cu_74811e4b6thrust24THRUST_300001_SM_1000_NS12placeholders2_9E)
_ZN34_INTERNAL_eeb50e3f_4_k_cu_74811e4b6thrust24THRUST_300001_SM_1000_NS12placeholders2_9E:
	.zero		1
	.type		_ZN34_INTERNAL_eeb50e3f_4_k_cu_74811e4b4cuda3std3__419piecewise_constructE,@object
	.size		_ZN34_INTERNAL_eeb50e3f_4_k_cu_74811e4b4cuda3std3__419piecewise_constructE,(_ZN34_INTERNAL_eeb50e3f_4_k_cu_74811e4b4cuda3std6ranges3__45__cpo5cdataE - _ZN34_INTERNAL_eeb50e3f_4_k_cu_74811e4b4cuda3std3__419piecewise_constructE)
_ZN34_INTERNAL_eeb50e3f_4_k_cu_74811e4b4cuda3std3__419piecewise_constructE:
	.zero		1
	.type		_ZN34_INTERNAL_eeb50e3f_4_k_cu_74811e4b4cuda3std6ranges3__45__cpo5cdataE,@object
	.size		_ZN34_INTERNAL_eeb50e3f_4_k_cu_74811e4b4cuda3std6ranges3__45__cpo5cdataE,(_ZN34_INTERNAL_eeb50e3f_4_k_cu_74811e4b6thrust24THRUST_300001_SM_1000_NS12placeholders2_1E - _ZN34_INTERNAL_eeb50e3f_4_k_cu_74811e4b4cuda3std6ranges3__45__cpo5cdataE)
_ZN34_INTERNAL_eeb50e3f_4_k_cu_74811e4b4cuda3std6ranges3__45__cpo5cdataE:
	.zero		1
	.type		_ZN34_INTERNAL_eeb50e3f_4_k_cu_74811e4b6thrust24THRUST_300001_SM_1000_NS12placeholders2_1E,@object
	.size		_ZN34_INTERNAL_eeb50e3f_4_k_cu_74811e4b6thrust24THRUST_300001_SM_1000_NS12placeholders2_1E,(_ZN34_INTERNAL_eeb50e3f_4_k_cu_74811e4b4cuda3std3__45__cpo3endE - _ZN34_INTERNAL_eeb50e3f_4_k_cu_74811e4b6thrust24THRUST_300001_SM_1000_NS12placeholders2_1E)
_ZN34_INTERNAL_eeb50e3f_4_k_cu_74811e4b6thrust24THRUST_300001_SM_1000_NS12placeholders2_1E:
	.zero		1
	.type		_ZN34_INTERNAL_eeb50e3f_4_k_cu_74811e4b4cuda3std3__45__cpo3endE,@object
	.size		_ZN34_INTERNAL_eeb50e3f_4_k_cu_74811e4b4cuda3std3__45__cpo3endE,(_ZN34_INTERNAL_eeb50e3f_4_k_cu_74811e4b4cuda3std6ranges3__45__cpo3endE - _ZN34_INTERNAL_eeb50e3f_4_k_cu_74811e4b4cuda3std3__45__cpo3endE)
_ZN34_INTERNAL_eeb50e3f_4_k_cu_74811e4b4cuda3std3__45__cpo3endE:
	.zero		1
	.type		_ZN34_INTERNAL_eeb50e3f_4_k_cu_74811e4b4cuda3std6ranges3__45__cpo3endE,@object
	.size		_ZN34_INTERNAL_eeb50e3f_4_k_cu_74811e4b4cuda3std6ranges3__45__cpo3endE,(_ZN34_INTERNAL_eeb50e3f_4_k_cu_74811e4b6thrust24THRUST_300001_SM_1000_NS12placeholders2_5E - _ZN34_INTERNAL_eeb50e3f_4_k_cu_74811e4b4cuda3std6ranges3__45__cpo3endE)
_ZN34_INTERNAL_eeb50e3f_4_k_cu_74811e4b4cuda3std6ranges3__45__cpo3endE:
	.zero		1
	.type		_ZN34_INTERNAL_eeb50e3f_4_k_cu_74811e4b6thrust24THRUST_300001_SM_1000_NS12placeholders2_5E,@object
	.size		_ZN34_INTERNAL_eeb50e3f_4_k_cu_74811e4b6thrust24THRUST_300001_SM_1000_NS12placeholders2_5E,(_ZN34_INTERNAL_eeb50e3f_4_k_cu_74811e4b4cuda3std3__45__cpo4rendE - _ZN34_INTERNAL_eeb50e3f_4_k_cu_74811e4b6thrust24THRUST_300001_SM_1000_NS12placeholders2_5E)
_ZN34_INTERNAL_eeb50e3f_4_k_cu_74811e4b6thrust24THRUST_300001_SM_1000_NS12placeholders2_5E:
	.zero		1
	.type		_ZN34_INTERNAL_eeb50e3f_4_k_cu_74811e4b4cuda3std3__45__cpo4rendE,@object
	.size		_ZN34_INTERNAL_eeb50e3f_4_k_cu_74811e4b4cuda3std3__45__cpo4rendE,(_ZN34_INTERNAL_eeb50e3f_4_k_cu_74811e4b4cuda3std6ranges3__45__cpo9iter_swapE - _ZN34_INTERNAL_eeb50e3f_4_k_cu_74811e4b4cuda3std3__45__cpo4rendE)
_ZN34_INTERNAL_eeb50e3f_4_k_cu_74811e4b4cuda3std3__45__cpo4rendE:
	.zero		1
	.type		_ZN34_INTERNAL_eeb50e3f_4_k_cu_74811e4b4cuda3std6ranges3__45__cpo9iter_swapE,@object
	.size		_ZN34_INTERNAL_eeb50e3f_4_k_cu_74811e4b4cuda3std6ranges3__45__cpo9iter_swapE,(_ZN34_INTERNAL_eeb50e3f_4_k_cu_74811e4b4cuda3std3__48unexpectE - _ZN34_INTERNAL_eeb50e3f_4_k_cu_74811e4b4cuda3std6ranges3__45__cpo9iter_swapE)
_ZN34_INTERNAL_eeb50e3f_4_k_cu_74811e4b4cuda3std6ranges3__45__cpo9iter_swapE:
	.zero		1
	.type		_ZN34_INTERNAL_eeb50e3f_4_k_cu_74811e4b4cuda3std3__48unexpectE,@object
	.size		_ZN34_INTERNAL_eeb50e3f_4_k_cu_74811e4b4cuda3std3__48unexpectE,(_ZN34_INTERNAL_eeb50e3f_4_k_cu_74811e4b6thrust24THRUST_300001_SM_1000_NS8cuda_cub3parE - _ZN34_INTERNAL_eeb50e3f_4_k_cu_74811e4b4cuda3std3__48unexpectE)
_ZN34_INTERNAL_eeb50e3f_4_k_cu_74811e4b4cuda3std3__48unexpectE:
	.zero		1
	.type		_ZN34_INTERNAL_eeb50e3f_4_k_cu_74811e4b6thrust24THRUST_300001_SM_1000_NS8cuda_cub3parE,@object
	.size		_ZN34_INTERNAL_eeb50e3f_4_k_cu_74811e4b6thrust24THRUST_300001_SM_1000_NS8cuda_cub3parE,(.L_29 - _ZN34_INTERNAL_eeb50e3f_4_k_cu_74811e4b6thrust24THRUST_300001_SM_1000_NS8cuda_cub3parE)
_ZN34_INTERNAL_eeb50e3f_4_k_cu_74811e4b6thrust24THRUST_300001_SM_1000_NS8cuda_cub3parE:
	.zero		1
.L_29:


//--------------------- .nv.constant0._ZN3cub18CUB_300001_SM_10006detail11EmptyKernelIvEEvv --------------------------
	.section	.nv.constant0._ZN3cub18CUB_300001_SM_10006detail11EmptyKernelIvEEvv,"a",@progbits
	.sectionflags	@""
	.align	4
.nv.constant0._ZN3cub18CUB_300001_SM_10006detail11EmptyKernelIvEEvv:
	.zero		896


//--------------------- SYMBOLS --------------------------

	.type		.nv.reservedSmem.offset0,@object
	.size		.nv.reservedSmem.offset0,0x4
